//
// Generated by NVIDIA NVVM Compiler
//
// Compiler Build ID: CL-36424714
// Cuda compilation tools, release 13.0, V13.0.88
// Based on NVVM 20.0.0
//

.version 9.0
.target sm_100
.address_size 64

	// .globl	_Z14lsa_all_reduceP17ncclWindow_vidmemmS0_mmi11ncclDevComm

.visible .entry _Z14lsa_all_reduceP17ncclWindow_vidmemmS0_mmi11ncclDevComm(
	.param .u64 .ptr .align 1 _Z14lsa_all_reduceP17ncclWindow_vidmemmS0_mmi11ncclDevComm_param_0,
	.param .u64 _Z14lsa_all_reduceP17ncclWindow_vidmemmS0_mmi11ncclDevComm_param_1,
	.param .u64 .ptr .align 1 _Z14lsa_all_reduceP17ncclWindow_vidmemmS0_mmi11ncclDevComm_param_2,
	.param .u64 _Z14lsa_all_reduceP17ncclWindow_vidmemmS0_mmi11ncclDevComm_param_3,
	.param .u64 _Z14lsa_all_reduceP17ncclWindow_vidmemmS0_mmi11ncclDevComm_param_4,
	.param .u32 _Z14lsa_all_reduceP17ncclWindow_vidmemmS0_mmi11ncclDevComm_param_5,
	.param .align 8 .b8 _Z14lsa_all_reduceP17ncclWindow_vidmemmS0_mmi11ncclDevComm_param_6[200]
)
{


	bar.sync 	0;
	ret;

}


// ===== COMPILED SASS (sm_100) =====

	.target	sm_100

	.elftype	@"ET_EXEC"


//--------------------- .note.nv.tkinfo           --------------------------
	.section	.note.nv.tkinfo,"",@"SHT_NOTE"
	.sectionflags	@"SHF_NOTE_NV_TKINFO"
	.tkinfo
        /*0018*/ 	.word	0x00000002
        /*0030*/ 	.string	""
        /*0030*/ 	.string	"ptxas"
        /*0030*/ 	.string	"Cuda compilation tools, release 13.0, V13.0.88"
        /*0030*/ 	.string	"Build cuda_13.0.r13.0/compiler.36424714_0"
        /*0030*/ 	.string	"-arch sm_100 -m 64 "



//--------------------- .note.nv.cuinfo           --------------------------
	.section	.note.nv.cuinfo,"",@"SHT_NOTE"
	.sectionflags	@"SHF_NOTE_NV_CUINFO"
        /*0018*/ 	.short	0x0002
        /*001a*/ 	.short	0x0064
        /*001c*/ 	.short	0x0082
	.zero		2


//--------------------- .nv.info                  --------------------------
	.section	.nv.info,"",@"SHT_CUDA_INFO"
	.align	4


	//----- nvinfo : EIATTR_REGCOUNT
	.align		4
        /*0000*/ 	.byte	0x04, 0x2f
        /*0002*/ 	.short	(.L_1 - .L_0)
	.align		4
.L_0:
        /*0004*/ 	.word	index@(_Z14lsa_all_reduceP17ncclWindow_vidmemmS0_mmi11ncclDevComm)
        /*0008*/ 	.word	0x00000004


	//----- nvinfo : EIATTR_FRAME_SIZE
	.align		4
.L_1:
        /*000c*/ 	.byte	0x04, 0x11
        /*000e*/ 	.short	(.L_3 - .L_2)
	.align		4
.L_2:
        /*0010*/ 	.word	index@(_Z14lsa_all_reduceP17ncclWindow_vidmemmS0_mmi11ncclDevComm)
        /*0014*/ 	.word	0x00000000


	//----- nvinfo : EIATTR_MIN_STACK_SIZE
	.align		4
.L_3:
        /*0018*/ 	.byte	0x04, 0x12
        /*001a*/ 	.short	(.L_5 - .L_4)
	.align		4
.L_4:
        /*001c*/ 	.word	index@(_Z14lsa_all_reduceP17ncclWindow_vidmemmS0_mmi11ncclDevComm)
        /*0020*/ 	.word	0x00000000
.L_5:


//--------------------- .nv.compat                --------------------------
	.section	.nv.compat,"",@"SHT_CUDA_COMPAT_INFO"
	.align	4
        /*0000*/ 	.byte	0x02, 0x09, 0x00, 0x00, 0x02, 0x02, 0x01, 0x00, 0x02, 0x05, 0x05, 0x00, 0x03, 0x07, 0x01, 0x01
        /*0010*/ 	.byte	0x02, 0x03, 0x00, 0x00, 0x02, 0x06, 0x01, 0x00, 0x04, 0x0b, 0x08, 0x00, 0x09, 0x00, 0x00, 0x00
        /*0020*/ 	.byte	0x00, 0x00, 0x00, 0x00


//--------------------- .nv.info._Z14lsa_all_reduceP17ncclWindow_vidmemmS0_mmi11ncclDevComm --------------------------
	.section	.nv.info._Z14lsa_all_reduceP17ncclWindow_vidmemmS0_mmi11ncclDevComm,"",@"SHT_CUDA_INFO"
	.sectionflags	@""
	.align	4


	//----- nvinfo : EIATTR_CUDA_API_VERSION
	.align		4
        /*0000*/ 	.byte	0x04, 0x37
        /*0002*/ 	.short	(.L_7 - .L_6)
.L_6:
        /*0004*/ 	.word	0x00000082


	//----- nvinfo : EIATTR_KPARAM_INFO
	.align		4
.L_7:
        /*0008*/ 	.byte	0x04, 0x17
        /*000a*/ 	.short	(.L_9 - .L_8)
.L_8:
        /*000c*/ 	.word	0x00000000
        /*0010*/ 	.short	0x0006
        /*0012*/ 	.short	0x0030
        /*0014*/ 	.byte	0x00, 0xf0, 0x21, 0x03


	//----- nvinfo : EIATTR_KPARAM_INFO
	.align		4
.L_9:
        /*0018*/ 	.byte	0x04, 0x17
        /*001a*/ 	.short	(.L_11 - .L_10)
.L_10:
        /*001c*/ 	.word	0x00000000
        /*0020*/ 	.short	0x0005
        /*0022*/ 	.short	0x0028
        /*0024*/ 	.byte	0x00, 0xf0, 0x11, 0x00


	//----- nvinfo : EIATTR_KPARAM_INFO
	.align		4
.L_11:
        /*0028*/ 	.byte	0x04, 0x17
        /*002a*/ 	.short	(.L_13 - .L_12)
.L_12:
        /*002c*/ 	.word	0x00000000
        /*0030*/ 	.short	0x0004
        /*0032*/ 	.short	0x0020
        /*0034*/ 	.byte	0x00, 0xf0, 0x21, 0x00


	//----- nvinfo : EIATTR_KPARAM_INFO
	.align		4
.L_13:
        /*0038*/ 	.byte	0x04, 0x17
        /*003a*/ 	.short	(.L_15 - .L_14)
.L_14:
        /*003c*/ 	.word	0x00000000
        /*0040*/ 	.short	0x0003
        /*0042*/ 	.short	0x0018
        /*0044*/ 	.byte	0x00, 0xf0, 0x21, 0x00


	//----- nvinfo : EIATTR_KPARAM_INFO
	.align		4
.L_15:
        /*0048*/ 	.byte	0x04, 0x17
        /*004a*/ 	.short	(.L_17 - .L_16)
.L_16:
        /*004c*/ 	.word	0x00000000
        /*0050*/ 	.short	0x0002
        /*0052*/ 	.short	0x0010
        /*0054*/ 	.byte	0x00, 0xf5, 0x21, 0x00


	//----- nvinfo : EIATTR_KPARAM_INFO
	.align		4
.L_17:
        /*0058*/ 	.byte	0x04, 0x17
        /*005a*/ 	.short	(.L_19 - .L_18)
.L_18:
        /*005c*/ 	.word	0x00000000
        /*0060*/ 	.short	0x0001
        /*0062*/ 	.short	0x0008
        /*0064*/ 	.byte	0x00, 0xf0, 0x21, 0x00


	//----- nvinfo : EIATTR_KPARAM_INFO
	.align		4
.L_19:
        /*0068*/ 	.byte	0x04, 0x17
        /*006a*/ 	.short	(.L_21 - .L_20)
.L_20:
        /*006c*/ 	.word	0x00000000
        /*0070*/ 	.short	0x0000
        /*0072*/ 	.short	0x0000
        /*0074*/ 	.byte	0x00, 0xf5, 0x21, 0x00


	//----- nvinfo : EIATTR_SPARSE_MMA_MASK
	.align		4
.L_21:
        /*0078*/ 	.byte	0x03, 0x50
        /*007a*/ 	.short	0x0000


	//----- nvinfo : EIATTR_MAXREG_COUNT
	.align		4
        /*007c*/ 	.byte	0x03, 0x1b
        /*007e*/ 	.short	0x00ff


	//----- nvinfo : EIATTR_NUM_BARRIERS
	.align		4
        /*0080*/ 	.byte	0x02, 0x4c
        /*0082*/ 	.byte	0x01
	.zero		1


	//----- nvinfo : EIATTR_MERCURY_ISA_VERSION
	.align		4
        /*0084*/ 	.byte	0x03, 0x5f
        /*0086*/ 	.short	0x0101


	//----- nvinfo : EIATTR_VRC_CTA_INIT_COUNT
	.align		4
        /*0088*/ 	.byte	0x02, 0x4a
	.zero		1
	.zero		1


	//----- nvinfo : EIATTR_EXIT_INSTR_OFFSETS
	.align		4
        /*008c*/ 	.byte	0x04, 0x1c
        /*008e*/ 	.short	(.L_23 - .L_22)


	//   ....[0]....
.L_22:
        /*0090*/ 	.word	0x00000020


	//----- nvinfo : EIATTR_CBANK_PARAM_SIZE
	.align		4
.L_23:
        /*0094*/ 	.byte	0x03, 0x19
        /*0096*/ 	.short	0x00f8


	//----- nvinfo : EIATTR_PARAM_CBANK
	.align		4
        /*0098*/ 	.byte	0x04, 0x0a
        /*009a*/ 	.short	(.L_25 - .L_24)
	.align		4
.L_24:
        /*009c*/ 	.word	index@(.nv.constant0._Z14lsa_all_reduceP17ncclWindow_vidmemmS0_mmi11ncclDevComm)
        /*00a0*/ 	.short	0x0380
        /*00a2*/ 	.short	0x00f8


	//----- nvinfo : EIATTR_SW_WAR
	.align		4
.L_25:
        /*00a4*/ 	.byte	0x04, 0x36
        /*00a6*/ 	.short	(.L_27 - .L_26)
.L_26:
        /*00a8*/ 	.word	0x00000008
.L_27:


//--------------------- .nv.callgraph             --------------------------
	.section	.nv.callgraph,"",@"SHT_CUDA_CALLGRAPH"
	.align	4
	.sectionentsize	8
	.align		4
        /*0000*/ 	.word	0x00000000
	.align		4
        /*0004*/ 	.word	0xffffffff
	.align		4
        /*0008*/ 	.word	0x00000000
	.align		4
        /*000c*/ 	.word	0xfffffffe
	.align		4
        /*0010*/ 	.word	0x00000000
	.align		4
        /*0014*/ 	.word	0xfffffffd
	.align		4
        /*0018*/ 	.word	0x00000000
	.align		4
        /*001c*/ 	.word	0xfffffffc


//--------------------- .text._Z14lsa_all_reduceP17ncclWindow_vidmemmS0_mmi11ncclDevComm --------------------------
	.section	.text._Z14lsa_all_reduceP17ncclWindow_vidmemmS0_mmi11ncclDevComm,"ax",@progbits
	.align	128
        .global         _Z14lsa_all_reduceP17ncclWindow_vidmemmS0_mmi11ncclDevComm
        .type           _Z14lsa_all_reduceP17ncclWindow_vidmemmS0_mmi11ncclDevComm,@function
        .size           _Z14lsa_all_reduceP17ncclWindow_vidmemmS0_mmi11ncclDevComm,(.L_x_1 - _Z14lsa_all_reduceP17ncclWindow_vidmemmS0_mmi11ncclDevComm)
        .other          _Z14lsa_all_reduceP17ncclWindow_vidmemmS0_mmi11ncclDevComm,@"STO_CUDA_ENTRY STV_DEFAULT"
_Z14lsa_all_reduceP17ncclWindow_vidmemmS0_mmi11ncclDevComm:
.text._Z14lsa_all_reduceP17ncclWindow_vidmemmS0_mmi11ncclDevComm:
[----:B------:R-:W-:Y:S08]  /*0000*/  LDC R1, c[0x0][0x37c] ;  /* 0x0000df00ff017b82 */ /* 0x000ff00000000800 */
[----:B------:R-:W-:Y:S06]  /*0010*/  BAR.SYNC.DEFER_BLOCKING 0x0 ;  /* 0x0000000000007b1d */ /* 0x000fec0000010000 */
[----:B------:R-:W-:Y:S05]  /*0020*/  EXIT ;  /* 0x000000000000794d */ /* 0x000fea0003800000 */
.L_x_0:
[----:B------:R-:W-:-:S00]  /*0030*/  BRA `(.L_x_0) ;  /* 0xfffffffc00fc7947 */ /* 0x000fc0000383ffff */
[----:B------:R-:W-:-:S00]  /*0040*/  NOP ;  /* 0x0000000000007918 */ /* 0x000fc00000000000 */
        /* <DEDUP_REMOVED lines=11> */
.L_x_1:


//--------------------- .nv.shared.reserved.0     --------------------------
	.section	.nv.shared.reserved.0,"aw",@nobits
	.weak		__nv_reservedSMEM_offset_0_alias
	.size		__nv_reservedSMEM_offset_0_alias, 0, 64
	.other		__nv_reservedSMEM_offset_0_alias,@"STO_CUDA_RESERVED_SHARED STV_DEFAULT"
__nv_reservedSMEM_offset_0_alias:
	.zero		0
	.zero		64


//--------------------- .nv.constant0._Z14lsa_all_reduceP17ncclWindow_vidmemmS0_mmi11ncclDevComm --------------------------
	.section	.nv.constant0._Z14lsa_all_reduceP17ncclWindow_vidmemmS0_mmi11ncclDevComm,"a",@progbits
	.sectionflags	@""
	.align	4
.nv.constant0._Z14lsa_all_reduceP17ncclWindow_vidmemmS0_mmi11ncclDevComm:
	.zero		1144


//--------------------- SYMBOLS --------------------------

	.type		.nv.reservedSmem.offset0,@object
	.size		.nv.reservedSmem.offset0,0x4
